	.headerflags	@"EF_CUDA_TEXMODE_UNIFIED EF_CUDA_64BIT_ADDRESS EF_CUDA_ACCELERATORS EF_CUDA_SM90 EF_CUDA_VIRTUAL_SM(EF_CUDA_SM90)"
	.elftype	@"ET_EXEC"


//--------------------- .nv.info                  --------------------------
	.section	.nv.info,"",@"SHT_CUDA_INFO"
	.align	4


	//----- nvinfo : EIATTR_REGCOUNT
	.align		4
        /*0000*/ 	.byte	0x04, 0x2f
        /*0002*/ 	.short	(.L_3 - .L_2)
	.align		4
.L_2:
        /*0004*/ 	.word	index@(triton_poi_fused__native_batch_norm_legit_no_training_relu_1)
        /*0008*/ 	.word	0x00000011


	//----- nvinfo : EIATTR_MIN_STACK_SIZE
	.align		4
.L_3:
        /*000c*/ 	.byte	0x04, 0x12
        /*000e*/ 	.short	(.L_5 - .L_4)
	.align		4
.L_4:
        /*0010*/ 	.word	index@(triton_poi_fused__native_batch_norm_legit_no_training_relu_1)
        /*0014*/ 	.word	0x00000000


	//----- nvinfo : EIATTR_FRAME_SIZE
	.align		4
.L_5:
        /*0018*/ 	.byte	0x04, 0x11
        /*001a*/ 	.short	(.L_7 - .L_6)
	.align		4
.L_6:
        /*001c*/ 	.word	index@(triton_poi_fused__native_batch_norm_legit_no_training_relu_1)
        /*0020*/ 	.word	0x00000000


	//----- nvinfo : EIATTR_MIN_STACK_SIZE
	.align		4
.L_7:
        /*0024*/ 	.byte	0x04, 0x12
        /*0026*/ 	.short	(.L_9 - .L_8)
	.align		4
.L_8:
        /*0028*/ 	.word	index@(triton_poi_fused__native_batch_norm_legit_no_training_relu_1)
        /*002c*/ 	.word	0x00000000
.L_9:


//--------------------- .nv.info.triton_poi_fused__native_batch_norm_legit_no_training_relu_1 --------------------------
	.section	.nv.info.triton_poi_fused__native_batch_norm_legit_no_training_relu_1,"",@"SHT_CUDA_INFO"
	.sectionflags	@""
	.align	4


	//----- nvinfo : EIATTR_CUDA_API_VERSION
	.align		4
        /*0000*/ 	.byte	0x04, 0x37
        /*0002*/ 	.short	(.L_11 - .L_10)
.L_10:
        /*0004*/ 	.word	0x0000007c


	//----- nvinfo : EIATTR_KPARAM_INFO
	.align		4
.L_11:
        /*0008*/ 	.byte	0x04, 0x17
        /*000a*/ 	.short	(.L_13 - .L_12)
.L_12:
        /*000c*/ 	.word	0x00000000
        /*0010*/ 	.short	0x0006
        /*0012*/ 	.short	0x0030
        /*0014*/ 	.byte	0x00, 0xf0, 0x11, 0x00


	//----- nvinfo : EIATTR_KPARAM_INFO
	.align		4
.L_13:
        /*0018*/ 	.byte	0x04, 0x17
        /*001a*/ 	.short	(.L_15 - .L_14)
.L_14:
        /*001c*/ 	.word	0x00000000
        /*0020*/ 	.short	0x0005
        /*0022*/ 	.short	0x0028
        /*0024*/ 	.byte	0x00, 0xf4, 0x21, 0x00


	//----- nvinfo : EIATTR_KPARAM_INFO
	.align		4
.L_15:
        /*0028*/ 	.byte	0x04, 0x17
        /*002a*/ 	.short	(.L_17 - .L_16)
.L_16:
        /*002c*/ 	.word	0x00000000
        /*0030*/ 	.short	0x0004
        /*0032*/ 	.short	0x0020
        /*0034*/ 	.byte	0x00, 0xf4, 0x21, 0x00


	//----- nvinfo : EIATTR_KPARAM_INFO
	.align		4
.L_17:
        /*0038*/ 	.byte	0x04, 0x17
        /*003a*/ 	.short	(.L_19 - .L_18)
.L_18:
        /*003c*/ 	.word	0x00000000
        /*0040*/ 	.short	0x0003
        /*0042*/ 	.short	0x0018
        /*0044*/ 	.byte	0x00, 0xf4, 0x21, 0x00


	//----- nvinfo : EIATTR_KPARAM_INFO
	.align		4
.L_19:
        /*0048*/ 	.byte	0x04, 0x17
        /*004a*/ 	.short	(.L_21 - .L_20)
.L_20:
        /*004c*/ 	.word	0x00000000
        /*0050*/ 	.short	0x0002
        /*0052*/ 	.short	0x0010
        /*0054*/ 	.byte	0x00, 0xf4, 0x21, 0x00


	//----- nvinfo : EIATTR_KPARAM_INFO
	.align		4
.L_21:
        /*0058*/ 	.byte	0x04, 0x17
        /*005a*/ 	.short	(.L_23 - .L_22)
.L_22:
        /*005c*/ 	.word	0x00000000
        /*0060*/ 	.short	0x0001
        /*0062*/ 	.short	0x0008
        /*0064*/ 	.byte	0x00, 0xf4, 0x21, 0x00


	//----- nvinfo : EIATTR_KPARAM_INFO
	.align		4
.L_23:
        /*0068*/ 	.byte	0x04, 0x17
        /*006a*/ 	.short	(.L_25 - .L_24)
.L_24:
        /*006c*/ 	.word	0x00000000
        /*0070*/ 	.short	0x0000
        /*0072*/ 	.short	0x0000
        /*0074*/ 	.byte	0x00, 0xf4, 0x21, 0x00


	//----- nvinfo : EIATTR_SPARSE_MMA_MASK
	.align		4
.L_25:
        /*0078*/ 	.byte	0x03, 0x50
        /*007a*/ 	.short	0x0000


	//----- nvinfo : EIATTR_MAXREG_COUNT
	.align		4
        /*007c*/ 	.byte	0x03, 0x1b
        /*007e*/ 	.short	0x00ff


	//----- nvinfo : EIATTR_EXIT_INSTR_OFFSETS
	.align		4
        /*0080*/ 	.byte	0x04, 0x1c
        /*0082*/ 	.short	(.L_27 - .L_26)


	//   ....[0]....
.L_26:
        /*0084*/ 	.word	0x00000350


	//----- nvinfo : EIATTR_REQNTID
	.align		4
.L_27:
        /*0088*/ 	.byte	0x04, 0x10
        /*008a*/ 	.short	(.L_29 - .L_28)
.L_28:
        /*008c*/ 	.word	0x00000080
        /*0090*/ 	.word	0x00000001
        /*0094*/ 	.word	0x00000001


	//----- nvinfo : EIATTR_CBANK_PARAM_SIZE
	.align		4
.L_29:
        /*0098*/ 	.byte	0x03, 0x19
        /*009a*/ 	.short	0x0034


	//----- nvinfo : EIATTR_PARAM_CBANK
	.align		4
        /*009c*/ 	.byte	0x04, 0x0a
        /*009e*/ 	.short	(.L_31 - .L_30)
	.align		4
.L_30:
        /*00a0*/ 	.word	index@(.nv.constant0.triton_poi_fused__native_batch_norm_legit_no_training_relu_1)
        /*00a4*/ 	.short	0x0210
        /*00a6*/ 	.short	0x0034


	//----- nvinfo : EIATTR_SW_WAR
	.align		4
.L_31:
        /*00a8*/ 	.byte	0x04, 0x36
        /*00aa*/ 	.short	(.L_33 - .L_32)
.L_32:
        /*00ac*/ 	.word	0x00000008
.L_33:


//--------------------- .nv.callgraph             --------------------------
	.section	.nv.callgraph,"",@"SHT_CUDA_CALLGRAPH"
	.align	4
	.sectionentsize	8
	.align		4
        /*0000*/ 	.word	0x00000000
	.align		4
        /*0004*/ 	.word	0xffffffff
	.align		4
        /*0008*/ 	.word	0x00000000
	.align		4
        /*000c*/ 	.word	0xfffffffe
	.align		4
        /*0010*/ 	.word	0x00000000
	.align		4
        /*0014*/ 	.word	0xfffffffd
	.align		4
        /*0018*/ 	.word	0x00000000
	.align		4
        /*001c*/ 	.word	0xfffffffc


//--------------------- .nv.constant4             --------------------------
	.section	.nv.constant4,"a",@progbits
	.align	8
	.align		8
.nv.constant4:
        /*0000*/ 	.dword	_$_str
	.align		8
        /*0008*/ 	.dword	_$_str_$_2


//--------------------- .text.triton_poi_fused__native_batch_norm_legit_no_training_relu_1 --------------------------
	.section	.text.triton_poi_fused__native_batch_norm_legit_no_training_relu_1,"ax",@progbits
	.align	128
        .global         triton_poi_fused__native_batch_norm_legit_no_training_relu_1
        .type           triton_poi_fused__native_batch_norm_legit_no_training_relu_1,@function
        .size           triton_poi_fused__native_batch_norm_legit_no_training_relu_1,(.L_x_1 - triton_poi_fused__native_batch_norm_legit_no_training_relu_1)
        .other          triton_poi_fused__native_batch_norm_legit_no_training_relu_1,@"STO_CUDA_ENTRY STV_DEFAULT"
triton_poi_fused__native_batch_norm_legit_no_training_relu_1:
.text.triton_poi_fused__native_batch_norm_legit_no_training_relu_1:
[----:B------:R-:W-:Y:S01]  /*0000*/  LDC R1, c[0x0][0x28] ;  /* 0x00000a00ff017b82 */ /* 0x000fe20000000800 */
[----:B------:R-:W1:Y:S07]  /*0010*/  S2R R0, SR_TID.X ;  /* 0x0000000000007919 */ /* 0x000e6e0000002100 */
[----:B------:R-:W2:Y:S01]  /*0020*/  LDC.64 R6, c[0x0][0x220] ;  /* 0x00008800ff067b82 */ /* 0x000ea20000000a00 */
[----:B------:R-:W-:Y:S01]  /*0030*/  ULDC.64 UR4, c[0x0][0x208] ;  /* 0x0000820000047ab9 */ /* 0x000fe20000000a00 */
[----:B------:R-:W3:Y:S06]  /*0040*/  S2R R5, SR_CTAID.X ;  /* 0x0000000000057919 */ /* 0x000eec0000002500 */
[----:B------:R-:W4:Y:S08]  /*0050*/  LDC.64 R8, c[0x0][0x228] ;  /* 0x00008a00ff087b82 */ /* 0x000f300000000a00 */
[----:B------:R-:W5:Y:S01]  /*0060*/  LDC.64 R10, c[0x0][0x230] ;  /* 0x00008c00ff0a7b82 */ /* 0x000f620000000a00 */
[----:B-1----:R-:W-:-:S02]  /*0070*/  SHF.L.U32 R0, R0, 0x1, RZ ;  /* 0x0000000100007819 */ /* 0x002fc400000006ff */
[----:B---3--:R-:W-:Y:S02]  /*0080*/  SHF.R.S32.HI R3, RZ, 0x17, R5 ;  /* 0x00000017ff037819 */ /* 0x008fe40000011405 */
[----:B------:R-:W-:Y:S02]  /*0090*/  LOP3.LUT R0, R0, 0xfe, RZ, 0xc0, !PT ;  /* 0x000000fe00007812 */ /* 0x000fe400078ec0ff */
[----:B------:R-:W-:Y:S02]  /*00a0*/  SGXT R3, R3, 0x1 ;  /* 0x000000010303781a */ /* 0x000fe40000000200 */
[----:B------:R-:W-:Y:S02]  /*00b0*/  LEA R0, R5, R0, 0x8 ;  /* 0x0000000005007211 */ /* 0x000fe400078e40ff */
[----:B------:R-:W1:Y:S02]  /*00c0*/  LDC.64 R4, c[0x0][0x218] ;  /* 0x00008600ff047b82 */ /* 0x000e640000000a00 */
[----:B------:R-:W-:-:S04]  /*00d0*/  LEA.HI R3, R3, R0, RZ, 0x8 ;  /* 0x0000000003037211 */ /* 0x000fc800078f40ff */
[----:B------:R-:W-:-:S04]  /*00e0*/  SHF.R.S32.HI R3, RZ, 0x8, R3 ;  /* 0x00000008ff037819 */ /* 0x000fc80000011403 */
[----:B------:R-:W-:-:S04]  /*00f0*/  LEA.HI R2, R3, R3, RZ, 0x4 ;  /* 0x0000000303027211 */ /* 0x000fc800078f20ff */
[----:B------:R-:W-:-:S04]  /*0100*/  LOP3.LUT R2, R2, 0xfffffff0, RZ, 0xc0, !PT ;  /* 0xfffffff002027812 */ /* 0x000fc800078ec0ff */
[----:B------:R-:W-:Y:S02]  /*0110*/  IADD3 R13, R3, -R2, RZ ;  /* 0x80000002030d7210 */ /* 0x000fe40007ffe0ff */
[----:B------:R-:W3:Y:S03]  /*0120*/  LDC.64 R2, c[0x0][0x210] ;  /* 0x00008400ff027b82 */ /* 0x000ee60000000a00 */
[----:B--2---:R-:W-:-:S06]  /*0130*/  IMAD.WIDE R6, R13, 0x4, R6 ;  /* 0x000000040d067825 */ /* 0x004fcc00078e0206 */
[----:B------:R-:W2:Y:S01]  /*0140*/  LDG.E.EL R6, desc[UR4][R6.64] ;  /* 0x0000000406067981 */ /* 0x000ea2000c2e1900 */
[----:B-1----:R-:W-:-:S05]  /*0150*/  IMAD.WIDE R4, R13, 0x4, R4 ;  /* 0x000000040d047825 */ /* 0x002fca00078e0204 */
[----:B------:R1:W2:Y:S01]  /*0160*/  LDG.E.EL R12, desc[UR4][R4.64] ;  /* 0x00000004040c7981 */ /* 0x0002a2000c2e1900 */
[----:B---3--:R-:W-:Y:S01]  /*0170*/  IMAD.WIDE R2, R0, 0x4, R2 ;  /* 0x0000000400027825 */ /* 0x008fe200078e0202 */
[----:B------:R-:W-:Y:S01]  /*0180*/  HFMA2.MMA R14, -RZ, RZ, 1.625, 0 ;  /* 0x3e800000ff0e7435 */ /* 0x000fe200000001ff */
[----:B-1----:R-:W1:Y:S04]  /*0190*/  LDC.64 R4, c[0x0][0x238] ;  /* 0x00008e00ff047b82 */ /* 0x002e680000000a00 */
[----:B------:R-:W3:Y:S01]  /*01a0*/  LDG.E.64 R2, desc[UR4][R2.64] ;  /* 0x0000000402027981 */ /* 0x000ee2000c1e1b00 */
[----:B----4-:R-:W-:-:S04]  /*01b0*/  IMAD.WIDE R8, R13, 0x4, R8 ;  /* 0x000000040d087825 */ /* 0x010fc800078e0208 */
[----:B-----5:R-:W-:Y:S02]  /*01c0*/  IMAD.WIDE R10, R13, 0x4, R10 ;  /* 0x000000040d0a7825 */ /* 0x020fe400078e020a */
[----:B------:R-:W4:Y:S04]  /*01d0*/  LDG.E.EL R8, desc[UR4][R8.64] ;  /* 0x0000000408087981 */ /* 0x000f28000c2e1900 */
[----:B------:R-:W4:Y:S01]  /*01e0*/  LDG.E.EL R11, desc[UR4][R10.64] ;  /* 0x000000040a0b7981 */ /* 0x000f22000c2e1900 */
[----:B-1----:R-:W-:-:S04]  /*01f0*/  IMAD.WIDE R4, R0, 0x4, R4 ;  /* 0x0000000400047825 */ /* 0x002fc800078e0204 */
[----:B--2---:R-:W-:-:S04]  /*0200*/  FADD R6, R6, 9.9999997473787516356e-06 ;  /* 0x3727c5ac06067421 */ /* 0x004fc80000000000 */
[----:B------:R-:W1:Y:S02]  /*0210*/  MUFU.SQRT R7, R6 ;  /* 0x0000000600077308 */ /* 0x000e640000002000 */
[C---:B-1----:R-:W-:Y:S02]  /*0220*/  FSETP.GT.AND P0, PT, R7.reuse, 8.50705917302346158658e+37, PT ;  /* 0x7e8000000700780b */ /* 0x042fe40003f04000 */
[----:B------:R-:W-:-:S11]  /*0230*/  FSETP.GEU.AND P1, PT, R7, 1.175494350822287508e-38, PT ;  /* 0x008000000700780b */ /* 0x000fd60003f2e000 */
[----:B------:R-:W-:-:S04]  /*0240*/  @P0 FMUL R7, R7, 0.25 ;  /* 0x3e80000007070820 */ /* 0x000fc80000400000 */
[----:B------:R-:W-:-:S06]  /*0250*/  @!P1 FMUL R7, R7, 16777216 ;  /* 0x4b80000007079820 */ /* 0x000fcc0000400000 */
[----:B------:R-:W1:Y:S01]  /*0260*/  MUFU.RCP R7, R7 ;  /* 0x0000000700077308 */ /* 0x000e620000001000 */
[----:B------:R-:W-:Y:S01]  /*0270*/  FSEL R14, R14, 1, P0 ;  /* 0x3f8000000e0e7808 */ /* 0x000fe20000000000 */
[----:B---3--:R-:W-:-:S04]  /*0280*/  FADD R2, R2, -R12 ;  /* 0x8000000c02027221 */ /* 0x008fc80000000000 */
[----:B------:R-:W-:Y:S01]  /*0290*/  @!P1 FMUL R14, R14, 16777216 ;  /* 0x4b8000000e0e9820 */ /* 0x000fe20000400000 */
[----:B------:R-:W-:-:S03]  /*02a0*/  FADD R3, R3, -R12 ;  /* 0x8000000c03037221 */ /* 0x000fc60000000000 */
[----:B-1----:R-:W-:-:S04]  /*02b0*/  FMUL R14, R7, R14 ;  /* 0x0000000e070e7220 */ /* 0x002fc80000400000 */
[-C--:B------:R-:W-:Y:S01]  /*02c0*/  FMUL R2, R2, R14.reuse ;  /* 0x0000000e02027220 */ /* 0x080fe20000400000 */
[----:B------:R-:W-:-:S03]  /*02d0*/  FMUL R14, R3, R14 ;  /* 0x0000000e030e7220 */ /* 0x000fc60000400000 */
[C-C-:B----4-:R-:W-:Y:S01]  /*02e0*/  FFMA R2, R8.reuse, R2, R11.reuse ;  /* 0x0000000208027223 */ /* 0x150fe2000000000b */
[----:B------:R-:W-:-:S04]  /*02f0*/  FFMA R14, R8, R14, R11 ;  /* 0x0000000e080e7223 */ /* 0x000fc8000000000b */
[----:B------:R-:W-:Y:S02]  /*0300*/  FSETP.GEU.AND P0, PT, R2, RZ, PT ;  /* 0x000000ff0200720b */ /* 0x000fe40003f0e000 */
[----:B------:R-:W-:Y:S02]  /*0310*/  FSETP.GEU.AND P1, PT, R14, RZ, PT ;  /* 0x000000ff0e00720b */ /* 0x000fe40003f2e000 */
[----:B------:R-:W-:Y:S02]  /*0320*/  FSEL R2, R2, RZ, P0 ;  /* 0x000000ff02027208 */ /* 0x000fe40000000000 */
[----:B------:R-:W-:-:S05]  /*0330*/  FSEL R3, R14, RZ, P1 ;  /* 0x000000ff0e037208 */ /* 0x000fca0000800000 */
[----:B------:R-:W-:Y:S01]  /*0340*/  STG.E.64 desc[UR4][R4.64], R2 ;  /* 0x0000000204007986 */ /* 0x000fe2000c101b04 */
[----:B------:R-:W-:Y:S05]  /*0350*/  EXIT ;  /* 0x000000000000794d */ /* 0x000fea0003800000 */
.L_x_0:
[----:B------:R-:W-:-:S00]  /*0360*/  BRA `(.L_x_0) ;  /* 0xfffffffc00fc7947 */ /* 0x000fc0000383ffff */
[----:B------:R-:W-:-:S00]  /*0370*/  NOP ;  /* 0x0000000000007918 */ /* 0x000fc00000000000 */
        /* <DEDUP_REMOVED lines=8> */
.L_x_1:


//--------------------- .nv.global.init           --------------------------
	.section	.nv.global.init,"aw",@progbits
.nv.global.init:
	.type		_$_str,@object
	.size		_$_str,(_$_str_$_2 - _$_str)
_$_str:
        /*0000*/ 	.byte	0x5f, 0x5f, 0x43, 0x55, 0x44, 0x41, 0x5f, 0x46, 0x54, 0x5a, 0x00
	.type		_$_str_$_2,@object
	.size		_$_str_$_2,(.L_1 - _$_str_$_2)
_$_str_$_2:
        /*000b*/ 	.byte	0x5f, 0x5f, 0x43, 0x55, 0x44, 0x41, 0x5f, 0x50, 0x52, 0x45, 0x43, 0x5f, 0x53, 0x51, 0x52, 0x54
        /*001b*/ 	.byte	0x00
.L_1:


//--------------------- .nv.constant0.triton_poi_fused__native_batch_norm_legit_no_training_relu_1 --------------------------
	.section	.nv.constant0.triton_poi_fused__native_batch_norm_legit_no_training_relu_1,"a",@progbits
	.sectionflags	@""
	.align	4
.nv.constant0.triton_poi_fused__native_batch_norm_legit_no_training_relu_1:
	.zero		580
